//
// Generated by NVIDIA NVVM Compiler
//
// Compiler Build ID: CL-36424714
// Cuda compilation tools, release 13.0, V13.0.88
// Based on NVVM 20.0.0
//

.version 9.0
.target sm_100
.address_size 64

	// .globl	_Z9addKernelIfEvPT_PKS0_S3_j

.visible .entry _Z9addKernelIfEvPT_PKS0_S3_j(
	.param .u64 .ptr .align 1 _Z9addKernelIfEvPT_PKS0_S3_j_param_0,
	.param .u64 .ptr .align 1 _Z9addKernelIfEvPT_PKS0_S3_j_param_1,
	.param .u64 .ptr .align 1 _Z9addKernelIfEvPT_PKS0_S3_j_param_2,
	.param .u32 _Z9addKernelIfEvPT_PKS0_S3_j_param_3
)
{
	.reg .pred 	%p<2>;
	.reg .b32 	%r<6>;
	.reg .b32 	%f<4>;
	.reg .b64 	%rd<11>;

	ld.param.u64 	%rd1, [_Z9addKernelIfEvPT_PKS0_S3_j_param_0];
	ld.param.u64 	%rd2, [_Z9addKernelIfEvPT_PKS0_S3_j_param_1];
	ld.param.u64 	%rd3, [_Z9addKernelIfEvPT_PKS0_S3_j_param_2];
	ld.param.u32 	%r2, [_Z9addKernelIfEvPT_PKS0_S3_j_param_3];
	mov.u32 	%r3, %ctaid.x;
	mov.u32 	%r4, %ntid.x;
	mov.u32 	%r5, %tid.x;
	mad.lo.s32 	%r1, %r3, %r4, %r5;
	setp.ge.u32 	%p1, %r1, %r2;
	@%p1 bra 	$L__BB0_2;
	cvta.to.global.u64 	%rd4, %rd2;
	cvta.to.global.u64 	%rd5, %rd3;
	cvta.to.global.u64 	%rd6, %rd1;
	mul.wide.s32 	%rd7, %r1, 4;
	add.s64 	%rd8, %rd4, %rd7;
	ld.global.f32 	%f1, [%rd8];
	add.s64 	%rd9, %rd5, %rd7;
	ld.global.f32 	%f2, [%rd9];
	add.f32 	%f3, %f1, %f2;
	add.s64 	%rd10, %rd6, %rd7;
	st.global.f32 	[%rd10], %f3;
$L__BB0_2:
	ret;

}


// ===== COMPILED SASS (sm_100) =====

	.target	sm_100

	.elftype	@"ET_EXEC"


//--------------------- .note.nv.tkinfo           --------------------------
	.section	.note.nv.tkinfo,"",@"SHT_NOTE"
	.sectionflags	@"SHF_NOTE_NV_TKINFO"
	.tkinfo
        /*0018*/ 	.word	0x00000002
        /*0030*/ 	.string	""
        /*0030*/ 	.string	"ptxas"
        /*0030*/ 	.string	"Cuda compilation tools, release 13.0, V13.0.88"
        /*0030*/ 	.string	"Build cuda_13.0.r13.0/compiler.36424714_0"
        /*0030*/ 	.string	"-arch sm_100 -m 64 "



//--------------------- .note.nv.cuinfo           --------------------------
	.section	.note.nv.cuinfo,"",@"SHT_NOTE"
	.sectionflags	@"SHF_NOTE_NV_CUINFO"
        /*0018*/ 	.short	0x0002
        /*001a*/ 	.short	0x0064
        /*001c*/ 	.short	0x0082
	.zero		2


//--------------------- .nv.info                  --------------------------
	.section	.nv.info,"",@"SHT_CUDA_INFO"
	.align	4


	//----- nvinfo : EIATTR_REGCOUNT
	.align		4
        /*0000*/ 	.byte	0x04, 0x2f
        /*0002*/ 	.short	(.L_1 - .L_0)
	.align		4
.L_0:
        /*0004*/ 	.word	index@(_Z9addKernelIfEvPT_PKS0_S3_j)
        /*0008*/ 	.word	0x0000000c


	//----- nvinfo : EIATTR_FRAME_SIZE
	.align		4
.L_1:
        /*000c*/ 	.byte	0x04, 0x11
        /*000e*/ 	.short	(.L_3 - .L_2)
	.align		4
.L_2:
        /*0010*/ 	.word	index@(_Z9addKernelIfEvPT_PKS0_S3_j)
        /*0014*/ 	.word	0x00000000


	//----- nvinfo : EIATTR_MIN_STACK_SIZE
	.align		4
.L_3:
        /*0018*/ 	.byte	0x04, 0x12
        /*001a*/ 	.short	(.L_5 - .L_4)
	.align		4
.L_4:
        /*001c*/ 	.word	index@(_Z9addKernelIfEvPT_PKS0_S3_j)
        /*0020*/ 	.word	0x00000000
.L_5:


//--------------------- .nv.compat                --------------------------
	.section	.nv.compat,"",@"SHT_CUDA_COMPAT_INFO"
	.align	4
        /*0000*/ 	.byte	0x02, 0x09, 0x00, 0x00, 0x02, 0x02, 0x01, 0x00, 0x02, 0x05, 0x05, 0x00, 0x03, 0x07, 0x01, 0x01
        /*0010*/ 	.byte	0x02, 0x03, 0x00, 0x00, 0x02, 0x06, 0x01, 0x00, 0x04, 0x0b, 0x08, 0x00, 0x09, 0x00, 0x00, 0x00
        /*0020*/ 	.byte	0x00, 0x00, 0x00, 0x00


//--------------------- .nv.info._Z9addKernelIfEvPT_PKS0_S3_j --------------------------
	.section	.nv.info._Z9addKernelIfEvPT_PKS0_S3_j,"",@"SHT_CUDA_INFO"
	.sectionflags	@""
	.align	4


	//----- nvinfo : EIATTR_CUDA_API_VERSION
	.align		4
        /*0000*/ 	.byte	0x04, 0x37
        /*0002*/ 	.short	(.L_7 - .L_6)
.L_6:
        /*0004*/ 	.word	0x00000082


	//----- nvinfo : EIATTR_KPARAM_INFO
	.align		4
.L_7:
        /*0008*/ 	.byte	0x04, 0x17
        /*000a*/ 	.short	(.L_9 - .L_8)
.L_8:
        /*000c*/ 	.word	0x00000000
        /*0010*/ 	.short	0x0003
        /*0012*/ 	.short	0x0018
        /*0014*/ 	.byte	0x00, 0xf0, 0x11, 0x00


	//----- nvinfo : EIATTR_KPARAM_INFO
	.align		4
.L_9:
        /*0018*/ 	.byte	0x04, 0x17
        /*001a*/ 	.short	(.L_11 - .L_10)
.L_10:
        /*001c*/ 	.word	0x00000000
        /*0020*/ 	.short	0x0002
        /*0022*/ 	.short	0x0010
        /*0024*/ 	.byte	0x00, 0xf5, 0x21, 0x00


	//----- nvinfo : EIATTR_KPARAM_INFO
	.align		4
.L_11:
        /*0028*/ 	.byte	0x04, 0x17
        /*002a*/ 	.short	(.L_13 - .L_12)
.L_12:
        /*002c*/ 	.word	0x00000000
        /*0030*/ 	.short	0x0001
        /*0032*/ 	.short	0x0008
        /*0034*/ 	.byte	0x00, 0xf5, 0x21, 0x00


	//----- nvinfo : EIATTR_KPARAM_INFO
	.align		4
.L_13:
        /*0038*/ 	.byte	0x04, 0x17
        /*003a*/ 	.short	(.L_15 - .L_14)
.L_14:
        /*003c*/ 	.word	0x00000000
        /*0040*/ 	.short	0x0000
        /*0042*/ 	.short	0x0000
        /*0044*/ 	.byte	0x00, 0xf5, 0x21, 0x00


	//----- nvinfo : EIATTR_SPARSE_MMA_MASK
	.align		4
.L_15:
        /*0048*/ 	.byte	0x03, 0x50
        /*004a*/ 	.short	0x0000


	//----- nvinfo : EIATTR_MAXREG_COUNT
	.align		4
        /*004c*/ 	.byte	0x03, 0x1b
        /*004e*/ 	.short	0x00ff


	//----- nvinfo : EIATTR_MERCURY_ISA_VERSION
	.align		4
        /*0050*/ 	.byte	0x03, 0x5f
        /*0052*/ 	.short	0x0101


	//----- nvinfo : EIATTR_VRC_CTA_INIT_COUNT
	.align		4
        /*0054*/ 	.byte	0x02, 0x4a
	.zero		1
	.zero		1


	//----- nvinfo : EIATTR_EXIT_INSTR_OFFSETS
	.align		4
        /*0058*/ 	.byte	0x04, 0x1c
        /*005a*/ 	.short	(.L_17 - .L_16)


	//   ....[0]....
.L_16:
        /*005c*/ 	.word	0x00000070


	//   ....[1]....
        /*0060*/ 	.word	0x00000130


	//----- nvinfo : EIATTR_CBANK_PARAM_SIZE
	.align		4
.L_17:
        /*0064*/ 	.byte	0x03, 0x19
        /*0066*/ 	.short	0x001c


	//----- nvinfo : EIATTR_PARAM_CBANK
	.align		4
        /*0068*/ 	.byte	0x04, 0x0a
        /*006a*/ 	.short	(.L_19 - .L_18)
	.align		4
.L_18:
        /*006c*/ 	.word	index@(.nv.constant0._Z9addKernelIfEvPT_PKS0_S3_j)
        /*0070*/ 	.short	0x0380
        /*0072*/ 	.short	0x001c


	//----- nvinfo : EIATTR_SW_WAR
	.align		4
.L_19:
        /*0074*/ 	.byte	0x04, 0x36
        /*0076*/ 	.short	(.L_21 - .L_20)
.L_20:
        /*0078*/ 	.word	0x00000008
.L_21:


//--------------------- .nv.callgraph             --------------------------
	.section	.nv.callgraph,"",@"SHT_CUDA_CALLGRAPH"
	.align	4
	.sectionentsize	8
	.align		4
        /*0000*/ 	.word	0x00000000
	.align		4
        /*0004*/ 	.word	0xffffffff
	.align		4
        /*0008*/ 	.word	0x00000000
	.align		4
        /*000c*/ 	.word	0xfffffffe
	.align		4
        /*0010*/ 	.word	0x00000000
	.align		4
        /*0014*/ 	.word	0xfffffffd
	.align		4
        /*0018*/ 	.word	0x00000000
	.align		4
        /*001c*/ 	.word	0xfffffffc


//--------------------- .text._Z9addKernelIfEvPT_PKS0_S3_j --------------------------
	.section	.text._Z9addKernelIfEvPT_PKS0_S3_j,"ax",@progbits
	.align	128
        .global         _Z9addKernelIfEvPT_PKS0_S3_j
        .type           _Z9addKernelIfEvPT_PKS0_S3_j,@function
        .size           _Z9addKernelIfEvPT_PKS0_S3_j,(.L_x_1 - _Z9addKernelIfEvPT_PKS0_S3_j)
        .other          _Z9addKernelIfEvPT_PKS0_S3_j,@"STO_CUDA_ENTRY STV_DEFAULT"
_Z9addKernelIfEvPT_PKS0_S3_j:
.text._Z9addKernelIfEvPT_PKS0_S3_j:
[----:B------:R-:W-:Y:S01]  /*0000*/  LDC R1, c[0x0][0x37c] ;  /* 0x0000df00ff017b82 */ /* 0x000fe20000000800 */
[----:B------:R-:W0:Y:S07]  /*0010*/  S2R R0, SR_TID.X ;  /* 0x0000000000007919 */ /* 0x000e2e0000002100 */
[----:B------:R-:W0:Y:S01]  /*0020*/  S2UR UR4, SR_CTAID.X ;  /* 0x00000000000479c3 */ /* 0x000e220000002500 */
[----:B------:R-:W1:Y:S07]  /*0030*/  LDCU UR5, c[0x0][0x398] ;  /* 0x00007300ff0577ac */ /* 0x000e6e0008000800 */
[----:B------:R-:W0:Y:S02]  /*0040*/  LDC R9, c[0x0][0x360] ;  /* 0x0000d800ff097b82 */ /* 0x000e240000000800 */
[----:B0-----:R-:W-:-:S05]  /*0050*/  IMAD R9, R9, UR4, R0 ;  /* 0x0000000409097c24 */ /* 0x001fca000f8e0200 */
[----:B-1----:R-:W-:-:S13]  /*0060*/  ISETP.GE.U32.AND P0, PT, R9, UR5, PT ;  /* 0x0000000509007c0c */ /* 0x002fda000bf06070 */
[----:B------:R-:W-:Y:S05]  /*0070*/  @P0 EXIT ;  /* 0x000000000000094d */ /* 0x000fea0003800000 */
[----:B------:R-:W0:Y:S01]  /*0080*/  LDC.64 R2, c[0x0][0x388] ;  /* 0x0000e200ff027b82 */ /* 0x000e220000000a00 */
[----:B------:R-:W1:Y:S07]  /*0090*/  LDCU.64 UR4, c[0x0][0x358] ;  /* 0x00006b00ff0477ac */ /* 0x000e6e0008000a00 */
[----:B------:R-:W2:Y:S08]  /*00a0*/  LDC.64 R4, c[0x0][0x390] ;  /* 0x0000e400ff047b82 */ /* 0x000eb00000000a00 */
[----:B------:R-:W3:Y:S01]  /*00b0*/  LDC.64 R6, c[0x0][0x380] ;  /* 0x0000e000ff067b82 */ /* 0x000ee20000000a00 */
[----:B0-----:R-:W-:-:S06]  /*00c0*/  IMAD.WIDE R2, R9, 0x4, R2 ;  /* 0x0000000409027825 */ /* 0x001fcc00078e0202 */
[----:B-1----:R-:W4:Y:S01]  /*00d0*/  LDG.E R2, desc[UR4][R2.64] ;  /* 0x0000000402027981 */ /* 0x002f22000c1e1900 */
[----:B--2---:R-:W-:-:S06]  /*00e0*/  IMAD.WIDE R4, R9, 0x4, R4 ;  /* 0x0000000409047825 */ /* 0x004fcc00078e0204 */
[----:B------:R-:W4:Y:S01]  /*00f0*/  LDG.E R5, desc[UR4][R4.64] ;  /* 0x0000000404057981 */ /* 0x000f22000c1e1900 */
[----:B---3--:R-:W-:-:S04]  /*0100*/  IMAD.WIDE R6, R9, 0x4, R6 ;  /* 0x0000000409067825 */ /* 0x008fc800078e0206 */
[----:B----4-:R-:W-:-:S05]  /*0110*/  FADD R9, R2, R5 ;  /* 0x0000000502097221 */ /* 0x010fca0000000000 */
[----:B------:R-:W-:Y:S01]  /*0120*/  STG.E desc[UR4][R6.64], R9 ;  /* 0x0000000906007986 */ /* 0x000fe2000c101904 */
[----:B------:R-:W-:Y:S05]  /*0130*/  EXIT ;  /* 0x000000000000794d */ /* 0x000fea0003800000 */
.L_x_0:
[----:B------:R-:W-:-:S00]  /*0140*/  BRA `(.L_x_0) ;  /* 0xfffffffc00fc7947 */ /* 0x000fc0000383ffff */
[----:B------:R-:W-:-:S00]  /*0150*/  NOP ;  /* 0x0000000000007918 */ /* 0x000fc00000000000 */
        /* <DEDUP_REMOVED lines=10> */
.L_x_1:


//--------------------- .nv.shared.reserved.0     --------------------------
	.section	.nv.shared.reserved.0,"aw",@nobits
	.weak		__nv_reservedSMEM_offset_0_alias
	.size		__nv_reservedSMEM_offset_0_alias, 0, 64
	.other		__nv_reservedSMEM_offset_0_alias,@"STO_CUDA_RESERVED_SHARED STV_DEFAULT"
__nv_reservedSMEM_offset_0_alias:
	.zero		0
	.zero		64


//--------------------- .nv.constant0._Z9addKernelIfEvPT_PKS0_S3_j --------------------------
	.section	.nv.constant0._Z9addKernelIfEvPT_PKS0_S3_j,"a",@progbits
	.sectionflags	@""
	.align	4
.nv.constant0._Z9addKernelIfEvPT_PKS0_S3_j:
	.zero		924


//--------------------- SYMBOLS --------------------------

	.type		.nv.reservedSmem.offset0,@object
	.size		.nv.reservedSmem.offset0,0x4
